//
// Generated by NVIDIA NVVM Compiler
//
// Compiler Build ID: CL-36424714
// Cuda compilation tools, release 13.0, V13.0.88
// Based on NVVM 20.0.0
//

.version 9.0
.target sm_100
.address_size 64

	// .globl	_Z3funv
.extern .func  (.param .b32 func_retval0) vprintf
(
	.param .b64 vprintf_param_0,
	.param .b64 vprintf_param_1
)
;
.global .align 1 .b8 $str[38] = {104, 101, 108, 108, 111, 32, 119, 111, 114, 108, 100, 32, 102, 114, 111, 109, 32, 71, 80, 85, 44, 32, 116, 105, 100, 58, 32, 37, 100, 44, 32, 105, 58, 32, 37, 100, 10};
.global .align 1 .b8 $str$1[81] = {116, 104, 114, 101, 97, 100, 73, 100, 120, 58, 40, 37, 100, 44, 37, 100, 44, 37, 100, 41, 32, 98, 108, 111, 99, 107, 73, 100, 120, 58, 40, 37, 100, 44, 37, 100, 44, 37, 100, 41, 32, 98, 108, 111, 99, 107, 68, 105, 109, 58, 40, 37, 100, 44, 37, 100, 44, 37, 100, 41, 32, 32, 103, 114, 105, 100, 68, 105, 109, 40, 37, 100, 44, 37, 100, 44, 37, 100, 41, 10};

.visible .entry _Z3funv()
{
	.local .align 8 .b8 	__local_depot0[8];
	.reg .b64 	%SP;
	.reg .b64 	%SPL;
	.reg .b32 	%r<7>;
	.reg .b64 	%rd<5>;

	mov.u64 	%SPL, __local_depot0;
	cvta.local.u64 	%SP, %SPL;
	add.u64 	%rd1, %SP, 0;
	add.u64 	%rd2, %SPL, 0;
	mov.u32 	%r1, %tid.x;
	mov.u32 	%r2, %ctaid.x;
	mov.u32 	%r3, %ntid.x;
	mad.lo.s32 	%r4, %r2, %r3, %r1;
	st.local.v2.u32 	[%rd2], {%r1, %r4};
	mov.u64 	%rd3, $str;
	cvta.global.u64 	%rd4, %rd3;
	{ // callseq 0, 0
	.param .b64 param0;
	st.param.b64 	[param0], %rd4;
	.param .b64 param1;
	st.param.b64 	[param1], %rd1;
	.param .b32 retval0;
	call.uni (retval0), 
	vprintf, 
	(
	param0, 
	param1
	);
	ld.param.b32 	%r5, [retval0];
	} // callseq 0
	ret;

}
	// .globl	_Z10checkIndexv
.visible .entry _Z10checkIndexv()
{
	.local .align 16 .b8 	__local_depot1[48];
	.reg .b64 	%SP;
	.reg .b64 	%SPL;
	.reg .b32 	%r<15>;
	.reg .b64 	%rd<5>;

	mov.u64 	%SPL, __local_depot1;
	cvta.local.u64 	%SP, %SPL;
	add.u64 	%rd1, %SP, 0;
	add.u64 	%rd2, %SPL, 0;
	mov.u32 	%r1, %tid.x;
	mov.u32 	%r2, %tid.y;
	mov.u32 	%r3, %tid.z;
	mov.u32 	%r4, %ctaid.x;
	mov.u32 	%r5, %ctaid.y;
	mov.u32 	%r6, %ctaid.z;
	mov.u32 	%r7, %ntid.x;
	mov.u32 	%r8, %ntid.y;
	mov.u32 	%r9, %ntid.z;
	mov.u32 	%r10, %nctaid.x;
	mov.u32 	%r11, %nctaid.y;
	mov.u32 	%r12, %nctaid.z;
	st.local.v4.u32 	[%rd2], {%r1, %r2, %r3, %r4};
	st.local.v4.u32 	[%rd2+16], {%r5, %r6, %r7, %r8};
	st.local.v4.u32 	[%rd2+32], {%r9, %r10, %r11, %r12};
	mov.u64 	%rd3, $str$1;
	cvta.global.u64 	%rd4, %rd3;
	{ // callseq 1, 0
	.param .b64 param0;
	st.param.b64 	[param0], %rd4;
	.param .b64 param1;
	st.param.b64 	[param1], %rd1;
	.param .b32 retval0;
	call.uni (retval0), 
	vprintf, 
	(
	param0, 
	param1
	);
	ld.param.b32 	%r13, [retval0];
	} // callseq 1
	ret;

}


// ===== COMPILED SASS (sm_100) =====

	.target	sm_100

	.elftype	@"ET_EXEC"


//--------------------- .note.nv.tkinfo           --------------------------
	.section	.note.nv.tkinfo,"",@"SHT_NOTE"
	.sectionflags	@"SHF_NOTE_NV_TKINFO"
	.tkinfo
        /*0018*/ 	.word	0x00000002
        /*0030*/ 	.string	""
        /*0030*/ 	.string	"ptxas"
        /*0030*/ 	.string	"Cuda compilation tools, release 13.0, V13.0.88"
        /*0030*/ 	.string	"Build cuda_13.0.r13.0/compiler.36424714_0"
        /*0030*/ 	.string	"-arch sm_100 -m 64 "



//--------------------- .note.nv.cuinfo           --------------------------
	.section	.note.nv.cuinfo,"",@"SHT_NOTE"
	.sectionflags	@"SHF_NOTE_NV_CUINFO"
        /*0018*/ 	.short	0x0002
        /*001a*/ 	.short	0x0064
        /*001c*/ 	.short	0x0082
	.zero		2


//--------------------- .nv.info                  --------------------------
	.section	.nv.info,"",@"SHT_CUDA_INFO"
	.align	4


	//----- nvinfo : EIATTR_REGCOUNT
	.align		4
        /*0000*/ 	.byte	0x04, 0x2f
        /*0002*/ 	.short	(.L_3 - .L_2)
	.align		4
.L_2:
        /*0004*/ 	.word	index@(_Z3funv)
        /*0008*/ 	.word	0x00000018


	//----- nvinfo : EIATTR_FRAME_SIZE
	.align		4
.L_3:
        /*000c*/ 	.byte	0x04, 0x11
        /*000e*/ 	.short	(.L_5 - .L_4)
	.align		4
.L_4:
        /*0010*/ 	.word	index@(_Z3funv)
        /*0014*/ 	.word	0x00000008


	//----- nvinfo : EIATTR_REGCOUNT
	.align		4
.L_5:
        /*0018*/ 	.byte	0x04, 0x2f
        /*001a*/ 	.short	(.L_7 - .L_6)
	.align		4
.L_6:
        /*001c*/ 	.word	index@(_Z10checkIndexv)
        /*0020*/ 	.word	0x00000018


	//----- nvinfo : EIATTR_FRAME_SIZE
	.align		4
.L_7:
        /*0024*/ 	.byte	0x04, 0x11
        /*0026*/ 	.short	(.L_9 - .L_8)
	.align		4
.L_8:
        /*0028*/ 	.word	index@(_Z10checkIndexv)
        /*002c*/ 	.word	0x00000030


	//----- nvinfo : EIATTR_MIN_STACK_SIZE
	.align		4
.L_9:
        /*0030*/ 	.byte	0x04, 0x12
        /*0032*/ 	.short	(.L_11 - .L_10)
	.align		4
.L_10:
        /*0034*/ 	.word	index@(_Z10checkIndexv)
        /*0038*/ 	.word	0x00000030


	//----- nvinfo : EIATTR_MIN_STACK_SIZE
	.align		4
.L_11:
        /*003c*/ 	.byte	0x04, 0x12
        /*003e*/ 	.short	(.L_13 - .L_12)
	.align		4
.L_12:
        /*0040*/ 	.word	index@(_Z3funv)
        /*0044*/ 	.word	0x00000008
.L_13:


//--------------------- .nv.compat                --------------------------
	.section	.nv.compat,"",@"SHT_CUDA_COMPAT_INFO"
	.align	4
        /*0000*/ 	.byte	0x02, 0x09, 0x00, 0x00, 0x02, 0x02, 0x01, 0x00, 0x02, 0x05, 0x05, 0x00, 0x03, 0x07, 0x01, 0x01
        /*0010*/ 	.byte	0x02, 0x03, 0x00, 0x00, 0x02, 0x06, 0x01, 0x00, 0x04, 0x0b, 0x08, 0x00, 0x09, 0x00, 0x00, 0x00
        /*0020*/ 	.byte	0x00, 0x00, 0x00, 0x00


//--------------------- .nv.info._Z10checkIndexv  --------------------------
	.section	.nv.info._Z10checkIndexv,"",@"SHT_CUDA_INFO"
	.sectionflags	@""
	.align	4


	//----- nvinfo : EIATTR_CUDA_API_VERSION
	.align		4
        /*0000*/ 	.byte	0x04, 0x37
        /*0002*/ 	.short	(.L_15 - .L_14)
.L_14:
        /*0004*/ 	.word	0x00000082


	//----- nvinfo : EIATTR_SPARSE_MMA_MASK
	.align		4
.L_15:
        /*0008*/ 	.byte	0x03, 0x50
        /*000a*/ 	.short	0x0000


	//----- nvinfo : EIATTR_MAXREG_COUNT
	.align		4
        /*000c*/ 	.byte	0x03, 0x1b
        /*000e*/ 	.short	0x00ff


	//----- nvinfo : EIATTR_EXTERNS
	.align		4
        /*0010*/ 	.byte	0x04, 0x0f
        /*0012*/ 	.short	(.L_17 - .L_16)


	//   ....[0]....
	.align		4
.L_16:
        /*0014*/ 	.word	index@(vprintf)


	//----- nvinfo : EIATTR_MERCURY_ISA_VERSION
	.align		4
.L_17:
        /*0018*/ 	.byte	0x03, 0x5f
        /*001a*/ 	.short	0x0101


	//----- nvinfo : EIATTR_VRC_CTA_INIT_COUNT
	.align		4
        /*001c*/ 	.byte	0x02, 0x4a
	.zero		1
	.zero		1


	//----- nvinfo : EIATTR_SYSCALL_OFFSETS
	.align		4
        /*0020*/ 	.byte	0x04, 0x46
        /*0022*/ 	.short	(.L_19 - .L_18)


	//   ....[0]....
.L_18:
        /*0024*/ 	.word	0x000001b0


	//----- nvinfo : EIATTR_EXIT_INSTR_OFFSETS
	.align		4
.L_19:
        /*0028*/ 	.byte	0x04, 0x1c
        /*002a*/ 	.short	(.L_21 - .L_20)


	//   ....[0]....
.L_20:
        /*002c*/ 	.word	0x000001c0


	//----- nvinfo : EIATTR_SW_WAR
	.align		4
.L_21:
        /*0030*/ 	.byte	0x04, 0x36
        /*0032*/ 	.short	(.L_23 - .L_22)
.L_22:
        /*0034*/ 	.word	0x00000008
.L_23:


//--------------------- .nv.info._Z3funv          --------------------------
	.section	.nv.info._Z3funv,"",@"SHT_CUDA_INFO"
	.sectionflags	@""
	.align	4


	//----- nvinfo : EIATTR_CUDA_API_VERSION
	.align		4
        /*0000*/ 	.byte	0x04, 0x37
        /*0002*/ 	.short	(.L_25 - .L_24)
.L_24:
        /*0004*/ 	.word	0x00000082


	//----- nvinfo : EIATTR_SPARSE_MMA_MASK
	.align		4
.L_25:
        /*0008*/ 	.byte	0x03, 0x50
        /*000a*/ 	.short	0x0000


	//----- nvinfo : EIATTR_MAXREG_COUNT
	.align		4
        /*000c*/ 	.byte	0x03, 0x1b
        /*000e*/ 	.short	0x00ff


	//----- nvinfo : EIATTR_EXTERNS
	.align		4
        /*0010*/ 	.byte	0x04, 0x0f
        /*0012*/ 	.short	(.L_27 - .L_26)


	//   ....[0]....
	.align		4
.L_26:
        /*0014*/ 	.word	index@(vprintf)


	//----- nvinfo : EIATTR_MERCURY_ISA_VERSION
	.align		4
.L_27:
        /*0018*/ 	.byte	0x03, 0x5f
        /*001a*/ 	.short	0x0101


	//----- nvinfo : EIATTR_VRC_CTA_INIT_COUNT
	.align		4
        /*001c*/ 	.byte	0x02, 0x4a
	.zero		1
	.zero		1


	//----- nvinfo : EIATTR_SYSCALL_OFFSETS
	.align		4
        /*0020*/ 	.byte	0x04, 0x46
        /*0022*/ 	.short	(.L_29 - .L_28)


	//   ....[0]....
.L_28:
        /*0024*/ 	.word	0x00000110


	//----- nvinfo : EIATTR_EXIT_INSTR_OFFSETS
	.align		4
.L_29:
        /*0028*/ 	.byte	0x04, 0x1c
        /*002a*/ 	.short	(.L_31 - .L_30)


	//   ....[0]....
.L_30:
        /*002c*/ 	.word	0x00000120


	//----- nvinfo : EIATTR_SW_WAR
	.align		4
.L_31:
        /*0030*/ 	.byte	0x04, 0x36
        /*0032*/ 	.short	(.L_33 - .L_32)
.L_32:
        /*0034*/ 	.word	0x00000008
.L_33:


//--------------------- .nv.callgraph             --------------------------
	.section	.nv.callgraph,"",@"SHT_CUDA_CALLGRAPH"
	.align	4
	.sectionentsize	8
	.align		4
        /*0000*/ 	.word	0x00000000
	.align		4
        /*0004*/ 	.word	0xffffffff
	.align		4
        /*0008*/ 	.word	index@(_Z10checkIndexv)
	.align		4
        /*000c*/ 	.word	index@(vprintf)
	.align		4
        /*0010*/ 	.word	index@(_Z3funv)
	.align		4
        /*0014*/ 	.word	index@(vprintf)
	.align		4
        /*0018*/ 	.word	0x00000000
	.align		4
        /*001c*/ 	.word	0xfffffffe
	.align		4
        /*0020*/ 	.word	0x00000000
	.align		4
        /*0024*/ 	.word	0xfffffffd
	.align		4
        /*0028*/ 	.word	0x00000000
	.align		4
        /*002c*/ 	.word	0xfffffffc


//--------------------- .nv.constant4             --------------------------
	.section	.nv.constant4,"a",@progbits
	.align	8
	.align		8
.nv.constant4:
        /*0000*/ 	.dword	vprintf
	.align		8
        /*0008*/ 	.dword	$str
	.align		8
        /*0010*/ 	.dword	$str$1


//--------------------- .text._Z10checkIndexv     --------------------------
	.section	.text._Z10checkIndexv,"ax",@progbits
	.align	128
        .global         _Z10checkIndexv
        .type           _Z10checkIndexv,@function
        .size           _Z10checkIndexv,(.L_x_4 - _Z10checkIndexv)
        .other          _Z10checkIndexv,@"STO_CUDA_ENTRY STV_DEFAULT"
_Z10checkIndexv:
.text._Z10checkIndexv:
[----:B------:R-:W0:Y:S01]  /*0000*/  LDC R1, c[0x0][0x37c] ;  /* 0x0000df00ff017b82 */ /* 0x000e220000000800 */
[----:B------:R-:W1:Y:S01]  /*0010*/  S2R R8, SR_TID.X ;  /* 0x0000000000087919 */ /* 0x000e620000002100 */
[----:B------:R-:W2:Y:S06]  /*0020*/  LDCU UR5, c[0x0][0x2fc] ;  /* 0x00005f80ff0577ac */ /* 0x000eac0008000800 */
[----:B------:R-:W3:Y:S01]  /*0030*/  LDC R14, c[0x0][0x360] ;  /* 0x0000d800ff0e7b82 */ /* 0x000ee20000000800 */
[----:B0-----:R-:W-:Y:S01]  /*0040*/  VIADD R1, R1, 0xffffffd0 ;  /* 0xffffffd001017836 */ /* 0x001fe20000000000 */
[----:B------:R-:W1:Y:S01]  /*0050*/  S2R R9, SR_TID.Y ;  /* 0x0000000000097919 */ /* 0x000e620000002200 */
[----:B------:R-:W-:Y:S01]  /*0060*/  MOV R0, 0x0 ;  /* 0x0000000000007802 */ /* 0x000fe20000000f00 */
[----:B------:R-:W0:Y:S01]  /*0070*/  LDCU UR4, c[0x0][0x2f8] ;  /* 0x00005f00ff0477ac */ /* 0x000e220008000800 */
[----:B------:R-:W1:Y:S03]  /*0080*/  S2R R10, SR_TID.Z ;  /* 0x00000000000a7919 */ /* 0x000e660000002300 */
[----:B------:R-:W3:Y:S01]  /*0090*/  LDC R15, c[0x0][0x364] ;  /* 0x0000d900ff0f7b82 */ /* 0x000ee20000000800 */
[----:B------:R-:W4:Y:S01]  /*00a0*/  LDCU.64 UR6, c[0x4][0x10] ;  /* 0x01000200ff0677ac */ /* 0x000f220008000a00 */
[----:B------:R-:W1:Y:S01]  /*00b0*/  S2R R11, SR_CTAID.X ;  /* 0x00000000000b7919 */ /* 0x000e620000002500 */
[----:B------:R-:W3:Y:S05]  /*00c0*/  S2R R12, SR_CTAID.Y ;  /* 0x00000000000c7919 */ /* 0x000eea0000002600 */
[----:B------:R-:W5:Y:S01]  /*00d0*/  LDC R16, c[0x0][0x368] ;  /* 0x0000da00ff107b82 */ /* 0x000f620000000800 */
[----:B------:R-:W3:Y:S01]  /*00e0*/  S2R R13, SR_CTAID.Z ;  /* 0x00000000000d7919 */ /* 0x000ee20000002700 */
[----:B0-----:R-:W-:-:S06]  /*00f0*/  IADD3 R6, P0, PT, R1, UR4, RZ ;  /* 0x0000000401067c10 */ /* 0x001fcc000ff1e0ff */
[----:B------:R-:W5:Y:S01]  /*0100*/  LDC R17, c[0x0][0x370] ;  /* 0x0000dc00ff117b82 */ /* 0x000f620000000800 */
[----:B----4-:R-:W-:Y:S01]  /*0110*/  IMAD.U32 R4, RZ, RZ, UR6 ;  /* 0x00000006ff047e24 */ /* 0x010fe2000f8e00ff */
[----:B------:R-:W-:Y:S01]  /*0120*/  MOV R5, UR7 ;  /* 0x0000000700057c02 */ /* 0x000fe20008000f00 */
[----:B--2---:R-:W-:-:S05]  /*0130*/  IMAD.X R7, RZ, RZ, UR5, P0 ;  /* 0x00000005ff077e24 */ /* 0x004fca00080e06ff */
[----:B------:R-:W5:Y:S08]  /*0140*/  LDC R18, c[0x0][0x374] ;  /* 0x0000dd00ff127b82 */ /* 0x000f700000000800 */
[----:B------:R-:W5:Y:S01]  /*0150*/  LDC R19, c[0x0][0x378] ;  /* 0x0000de00ff137b82 */ /* 0x000f620000000800 */
[----:B-1----:R0:W-:Y:S07]  /*0160*/  STL.128 [R1], R8 ;  /* 0x0000000801007387 */ /* 0x0021ee0000100c00 */
[----:B------:R0:W1:Y:S01]  /*0170*/  LDC.64 R2, c[0x4][R0] ;  /* 0x0100000000027b82 */ /* 0x0000620000000a00 */
[----:B---3--:R0:W-:Y:S04]  /*0180*/  STL.128 [R1+0x10], R12 ;  /* 0x0000100c01007387 */ /* 0x0081e80000100c00 */
[----:B-----5:R0:W-:Y:S02]  /*0190*/  STL.128 [R1+0x20], R16 ;  /* 0x0000201001007387 */ /* 0x0201e40000100c00 */
[----:B------:R-:W-:-:S07]  /*01a0*/  LEPC R20, `(.L_x_0) ;  /* 0x000000001014794e */ /* 0x000fce0000000000 */
[----:B01----:R-:W-:Y:S05]  /*01b0*/  CALL.ABS.NOINC R2 ;  /* 0x0000000002007343 */ /* 0x003fea0003c00000 */
.L_x_0:
[----:B------:R-:W-:Y:S05]  /*01c0*/  EXIT ;  /* 0x000000000000794d */ /* 0x000fea0003800000 */
.L_x_1:
[----:B------:R-:W-:-:S00]  /*01d0*/  BRA `(.L_x_1) ;  /* 0xfffffffc00fc7947 */ /* 0x000fc0000383ffff */
[----:B------:R-:W-:-:S00]  /*01e0*/  NOP ;  /* 0x0000000000007918 */ /* 0x000fc00000000000 */
        /* <DEDUP_REMOVED lines=9> */
.L_x_4:


//--------------------- .text._Z3funv             --------------------------
	.section	.text._Z3funv,"ax",@progbits
	.align	128
        .global         _Z3funv
        .type           _Z3funv,@function
        .size           _Z3funv,(.L_x_5 - _Z3funv)
        .other          _Z3funv,@"STO_CUDA_ENTRY STV_DEFAULT"
_Z3funv:
.text._Z3funv:
[----:B------:R-:W0:Y:S01]  /*0000*/  LDC R1, c[0x0][0x37c] ;  /* 0x0000df00ff017b82 */ /* 0x000e220000000800 */
[----:B------:R-:W1:Y:S01]  /*0010*/  S2R R8, SR_TID.X ;  /* 0x0000000000087919 */ /* 0x000e620000002100 */
[----:B------:R-:W2:Y:S06]  /*0020*/  LDCU UR5, c[0x0][0x2fc] ;  /* 0x00005f80ff0577ac */ /* 0x000eac0008000800 */
[----:B------:R-:W1:Y:S01]  /*0030*/  S2UR UR6, SR_CTAID.X ;  /* 0x00000000000679c3 */ /* 0x000e620000002500 */
[----:B0-----:R-:W-:Y:S01]  /*0040*/  VIADD R1, R1, 0xfffffff8 ;  /* 0xfffffff801017836 */ /* 0x001fe20000000000 */
[----:B------:R-:W-:Y:S01]  /*0050*/  MOV R0, 0x0 ;  /* 0x0000000000007802 */ /* 0x000fe20000000f00 */
[----:B------:R-:W0:Y:S05]  /*0060*/  LDCU UR4, c[0x0][0x2f8] ;  /* 0x00005f00ff0477ac */ /* 0x000e2a0008000800 */
[----:B------:R-:W1:Y:S08]  /*0070*/  LDC R9, c[0x0][0x360] ;  /* 0x0000d800ff097b82 */ /* 0x000e700000000800 */
[----:B------:R3:W4:Y:S01]  /*0080*/  LDC.64 R2, c[0x4][R0] ;  /* 0x0100000000027b82 */ /* 0x0007220000000a00 */
[----:B0-----:R-:W-:-:S05]  /*0090*/  IADD3 R6, P0, PT, R1, UR4, RZ ;  /* 0x0000000401067c10 */ /* 0x001fca000ff1e0ff */
[----:B--2---:R-:W-:Y:S02]  /*00a0*/  IMAD.X R7, RZ, RZ, UR5, P0 ;  /* 0x00000005ff077e24 */ /* 0x004fe400080e06ff */
[----:B-1----:R-:W-:Y:S01]  /*00b0*/  IMAD R9, R9, UR6, R8 ;  /* 0x0000000609097c24 */ /* 0x002fe2000f8e0208 */
[----:B------:R-:W0:Y:S04]  /*00c0*/  LDCU.64 UR6, c[0x4][0x8] ;  /* 0x01000100ff0677ac */ /* 0x000e280008000a00 */
[----:B------:R3:W-:Y:S01]  /*00d0*/  STL.64 [R1], R8 ;  /* 0x0000000801007387 */ /* 0x0007e20000100a00 */
[----:B0-----:R-:W-:Y:S01]  /*00e0*/  IMAD.U32 R4, RZ, RZ, UR6 ;  /* 0x00000006ff047e24 */ /* 0x001fe2000f8e00ff */
[----:B---34-:R-:W-:-:S07]  /*00f0*/  MOV R5, UR7 ;  /* 0x0000000700057c02 */ /* 0x018fce0008000f00 */
[----:B------:R-:W-:-:S07]  /*0100*/  LEPC R20, `(.L_x_2) ;  /* 0x000000001014794e */ /* 0x000fce0000000000 */
[----:B------:R-:W-:Y:S05]  /*0110*/  CALL.ABS.NOINC R2 ;  /* 0x0000000002007343 */ /* 0x000fea0003c00000 */
.L_x_2:
[----:B------:R-:W-:Y:S05]  /*0120*/  EXIT ;  /* 0x000000000000794d */ /* 0x000fea0003800000 */
.L_x_3:
        /* <DEDUP_REMOVED lines=13> */
.L_x_5:


//--------------------- .nv.global.init           --------------------------
	.section	.nv.global.init,"aw",@progbits
.nv.global.init:
	.type		$str,@object
	.size		$str,($str$1 - $str)
$str:
        /*0000*/ 	.byte	0x68, 0x65, 0x6c, 0x6c, 0x6f, 0x20, 0x77, 0x6f, 0x72, 0x6c, 0x64, 0x20, 0x66, 0x72, 0x6f, 0x6d
        /*0010*/ 	.byte	0x20, 0x47, 0x50, 0x55, 0x2c, 0x20, 0x74, 0x69, 0x64, 0x3a, 0x20, 0x25, 0x64, 0x2c, 0x20, 0x69
        /*0020*/ 	.byte	0x3a, 0x20, 0x25, 0x64, 0x0a, 0x00
	.type		$str$1,@object
	.size		$str$1,(.L_1 - $str$1)
$str$1:
        /*0026*/ 	.byte	0x74, 0x68, 0x72, 0x65, 0x61, 0x64, 0x49, 0x64, 0x78, 0x3a, 0x28, 0x25, 0x64, 0x2c, 0x25, 0x64
        /*0036*/ 	.byte	0x2c, 0x25, 0x64, 0x29, 0x20, 0x62, 0x6c, 0x6f, 0x63, 0x6b, 0x49, 0x64, 0x78, 0x3a, 0x28, 0x25
        /*0046*/ 	.byte	0x64, 0x2c, 0x25, 0x64, 0x2c, 0x25, 0x64, 0x29, 0x20, 0x62, 0x6c, 0x6f, 0x63, 0x6b, 0x44, 0x69
        /*0056*/ 	.byte	0x6d, 0x3a, 0x28, 0x25, 0x64, 0x2c, 0x25, 0x64, 0x2c, 0x25, 0x64, 0x29, 0x20, 0x20, 0x67, 0x72
        /*0066*/ 	.byte	0x69, 0x64, 0x44, 0x69, 0x6d, 0x28, 0x25, 0x64, 0x2c, 0x25, 0x64, 0x2c, 0x25, 0x64, 0x29, 0x0a
        /*0076*/ 	.byte	0x00
.L_1:


//--------------------- .nv.shared.reserved.0     --------------------------
	.section	.nv.shared.reserved.0,"aw",@nobits
	.weak		__nv_reservedSMEM_offset_0_alias
	.size		__nv_reservedSMEM_offset_0_alias, 0, 64
	.other		__nv_reservedSMEM_offset_0_alias,@"STO_CUDA_RESERVED_SHARED STV_DEFAULT"
__nv_reservedSMEM_offset_0_alias:
	.zero		0
	.zero		64


//--------------------- .nv.constant0._Z10checkIndexv --------------------------
	.section	.nv.constant0._Z10checkIndexv,"a",@progbits
	.sectionflags	@""
	.align	4
.nv.constant0._Z10checkIndexv:
	.zero		896


//--------------------- .nv.constant0._Z3funv     --------------------------
	.section	.nv.constant0._Z3funv,"a",@progbits
	.sectionflags	@""
	.align	4
.nv.constant0._Z3funv:
	.zero		896


//--------------------- SYMBOLS --------------------------

	.type		.nv.reservedSmem.offset0,@object
	.size		.nv.reservedSmem.offset0,0x4
	.type		vprintf,@function
